.version 2.0 
.target sm_20
.global .s64  gresult;
.global .s64  src_c;

.entry main {
   .reg .s64 a, b, c;

   ld.global.s64  b, [gresult];
   ld.global.s64  c, [src_c];
   shl.b64      b, b, 3;
   add.s64      a, b, c;
   st.global.s64 [gresult], a;
   
   exit;
}


// ===== COMPILED SASS (sm_100) =====

	.target	sm_100

	.elftype	@"ET_EXEC"


//--------------------- .note.nv.tkinfo           --------------------------
	.section	.note.nv.tkinfo,"",@"SHT_NOTE"
	.sectionflags	@"SHF_NOTE_NV_TKINFO"
	.tkinfo
        /*0018*/ 	.word	0x00000002
        /*0030*/ 	.string	""
        /*0030*/ 	.string	"ptxas"
        /*0030*/ 	.string	"Cuda compilation tools, release 13.0, V13.0.88"
        /*0030*/ 	.string	"Build cuda_13.0.r13.0/compiler.36424714_0"
        /*0030*/ 	.string	"-arch sm_100 "



//--------------------- .note.nv.cuinfo           --------------------------
	.section	.note.nv.cuinfo,"",@"SHT_NOTE"
	.sectionflags	@"SHF_NOTE_NV_CUINFO"
        /*0018*/ 	.short	0x0002
        /*001a*/ 	.short	0x0014
        /*001c*/ 	.short	0x0082
	.zero		2


//--------------------- .nv.info                  --------------------------
	.section	.nv.info,"",@"SHT_CUDA_INFO"
	.align	4


	//----- nvinfo : EIATTR_REGCOUNT
	.align		4
        /*0000*/ 	.byte	0x04, 0x2f
        /*0002*/ 	.short	(.L_3 - .L_2)
	.align		4
.L_2:
        /*0004*/ 	.word	index@(main)
        /*0008*/ 	.word	0x0000000c


	//----- nvinfo : EIATTR_FRAME_SIZE
	.align		4
.L_3:
        /*000c*/ 	.byte	0x04, 0x11
        /*000e*/ 	.short	(.L_5 - .L_4)
	.align		4
.L_4:
        /*0010*/ 	.word	index@(main)
        /*0014*/ 	.word	0x00000000


	//----- nvinfo : EIATTR_MIN_STACK_SIZE
	.align		4
.L_5:
        /*0018*/ 	.byte	0x04, 0x12
        /*001a*/ 	.short	(.L_7 - .L_6)
	.align		4
.L_6:
        /*001c*/ 	.word	index@(main)
        /*0020*/ 	.word	0x00000000
.L_7:


//--------------------- .nv.compat                --------------------------
	.section	.nv.compat,"",@"SHT_CUDA_COMPAT_INFO"
	.align	4
        /*0000*/ 	.byte	0x02, 0x09, 0x00, 0x00, 0x02, 0x02, 0x01, 0x00, 0x02, 0x05, 0x05, 0x00, 0x03, 0x07, 0x01, 0x01
        /*0010*/ 	.byte	0x02, 0x03, 0x00, 0x00, 0x02, 0x06, 0x01, 0x00, 0x04, 0x0b, 0x08, 0x00, 0x09, 0x00, 0x00, 0x00
        /*0020*/ 	.byte	0x00, 0x00, 0x00, 0x00


//--------------------- .nv.info.main             --------------------------
	.section	.nv.info.main,"",@"SHT_CUDA_INFO"
	.sectionflags	@""
	.align	4


	//----- nvinfo : EIATTR_CUDA_API_VERSION
	.align		4
        /*0000*/ 	.byte	0x04, 0x37
        /*0002*/ 	.short	(.L_9 - .L_8)
.L_8:
        /*0004*/ 	.word	0x00000082


	//----- nvinfo : EIATTR_SPARSE_MMA_MASK
	.align		4
.L_9:
        /*0008*/ 	.byte	0x03, 0x50
        /*000a*/ 	.short	0x0000


	//----- nvinfo : EIATTR_MAXREG_COUNT
	.align		4
        /*000c*/ 	.byte	0x03, 0x1b
        /*000e*/ 	.short	0x00ff


	//----- nvinfo : EIATTR_MERCURY_ISA_VERSION
	.align		4
        /*0010*/ 	.byte	0x03, 0x5f
        /*0012*/ 	.short	0x0101


	//----- nvinfo : EIATTR_VRC_CTA_INIT_COUNT
	.align		4
        /*0014*/ 	.byte	0x02, 0x4a
	.zero		1
	.zero		1


	//----- nvinfo : EIATTR_EXIT_INSTR_OFFSETS
	.align		4
        /*0018*/ 	.byte	0x04, 0x1c
        /*001a*/ 	.short	(.L_11 - .L_10)


	//   ....[0]....
.L_10:
        /*001c*/ 	.word	0x00000090


	//----- nvinfo : EIATTR_SW_WAR
	.align		4
.L_11:
        /*0020*/ 	.byte	0x04, 0x36
        /*0022*/ 	.short	(.L_13 - .L_12)
.L_12:
        /*0024*/ 	.word	0x00000008
.L_13:


//--------------------- .nv.callgraph             --------------------------
	.section	.nv.callgraph,"",@"SHT_CUDA_CALLGRAPH"
	.align	4
	.sectionentsize	8
	.align		4
        /*0000*/ 	.word	0x00000000
	.align		4
        /*0004*/ 	.word	0xffffffff
	.align		4
        /*0008*/ 	.word	0x00000000
	.align		4
        /*000c*/ 	.word	0xfffffffe
	.align		4
        /*0010*/ 	.word	0x00000000
	.align		4
        /*0014*/ 	.word	0xfffffffd
	.align		4
        /*0018*/ 	.word	0x00000000
	.align		4
        /*001c*/ 	.word	0xfffffffc


//--------------------- .nv.constant4             --------------------------
	.section	.nv.constant4,"a",@progbits
	.align	8
	.align		8
.nv.constant4:
        /*0000*/ 	.dword	gresult
	.align		8
        /*0008*/ 	.dword	src_c


//--------------------- .text.main                --------------------------
	.section	.text.main,"ax",@progbits
	.align	128
.text.main:
        .type           main,@function
        .size           main,(.L_x_1 - main)
        .other          main,@"STO_CUDA_ENTRY STV_DEFAULT"
main:
[----:B------:R-:W-:Y:S08]  /*0000*/  LDC R1, c[0x0][0x37c] ;  /* 0x0000df00ff017b82 */ /* 0x000ff00000000800 */
[----:B------:R-:W0:Y:S01]  /*0010*/  LDC.64 R6, c[0x4][0x8] ;  /* 0x01000200ff067b82 */ /* 0x000e220000000a00 */
[----:B------:R-:W0:Y:S07]  /*0020*/  LDCU.64 UR4, c[0x0][0x358] ;  /* 0x00006b00ff0477ac */ /* 0x000e2e0008000a00 */
[----:B------:R-:W1:Y:S01]  /*0030*/  LDC.64 R2, c[0x4][RZ] ;  /* 0x01000000ff027b82 */ /* 0x000e620000000a00 */
[----:B0-----:R-:W2:Y:S04]  /*0040*/  LDG.E.64 R6, desc[UR4][R6.64] ;  /* 0x0000000406067981 */ /* 0x001ea8000c1e1b00 */
[----:B-1----:R-:W2:Y:S02]  /*0050*/  LDG.E.64 R4, desc[UR4][R2.64] ;  /* 0x0000000402047981 */ /* 0x002ea4000c1e1b00 */
[----:B--2---:R-:W-:-:S04]  /*0060*/  LEA R8, P0, R4, R6, 0x3 ;  /* 0x0000000604087211 */ /* 0x004fc800078018ff */
[----:B------:R-:W-:-:S05]  /*0070*/  LEA.HI.X R9, R4, R7, R5, 0x3, P0 ;  /* 0x0000000704097211 */ /* 0x000fca00000f1c05 */
[----:B------:R-:W-:Y:S01]  /*0080*/  STG.E.64 desc[UR4][R2.64], R8 ;  /* 0x0000000802007986 */ /* 0x000fe2000c101b04 */
[----:B------:R-:W-:Y:S05]  /*0090*/  EXIT ;  /* 0x000000000000794d */ /* 0x000fea0003800000 */
.L_x_0:
[----:B------:R-:W-:-:S00]  /*00a0*/  BRA `(.L_x_0) ;  /* 0xfffffffc00fc7947 */ /* 0x000fc0000383ffff */
[----:B------:R-:W-:-:S00]  /*00b0*/  NOP ;  /* 0x0000000000007918 */ /* 0x000fc00000000000 */
        /* <DEDUP_REMOVED lines=12> */
.L_x_1:


//--------------------- .nv.shared.reserved.0     --------------------------
	.section	.nv.shared.reserved.0,"aw",@nobits
	.weak		__nv_reservedSMEM_offset_0_alias
	.size		__nv_reservedSMEM_offset_0_alias, 0, 64
	.other		__nv_reservedSMEM_offset_0_alias,@"STO_CUDA_RESERVED_SHARED STV_DEFAULT"
__nv_reservedSMEM_offset_0_alias:
	.zero		0
	.zero		64


//--------------------- .nv.global                --------------------------
	.section	.nv.global,"aw",@nobits
	.align	8
.nv.global:
	.type		gresult,@object
	.size		gresult,(src_c - gresult)
gresult:
	.zero		8
	.type		src_c,@object
	.size		src_c,(.L_1 - src_c)
src_c:
	.zero		8
.L_1:


//--------------------- .nv.constant0.main        --------------------------
	.section	.nv.constant0.main,"a",@progbits
	.sectionflags	@""
	.align	4
.nv.constant0.main:
	.zero		896


//--------------------- SYMBOLS --------------------------

	.type		.nv.reservedSmem.offset0,@object
	.size		.nv.reservedSmem.offset0,0x4
